//
// Generated by NVIDIA NVVM Compiler
//
// Compiler Build ID: CL-36424714
// Cuda compilation tools, release 13.0, V13.0.88
// Based on NVVM 20.0.0
//

.version 9.0
.target sm_100
.address_size 64


.entry _Z4vaddPKiS0_Pii(
	.param .u64 .ptr .align 1 _Z4vaddPKiS0_Pii_param_0,
	.param .u64 .ptr .align 1 _Z4vaddPKiS0_Pii_param_1,
	.param .u64 .ptr .align 1 _Z4vaddPKiS0_Pii_param_2,
	.param .u32 _Z4vaddPKiS0_Pii_param_3
)
{
	.reg .pred 	%p<2>;
	.reg .b32 	%r<9>;
	.reg .b64 	%rd<11>;

	ld.param.u64 	%rd1, [_Z4vaddPKiS0_Pii_param_0];
	ld.param.u64 	%rd2, [_Z4vaddPKiS0_Pii_param_1];
	ld.param.u64 	%rd3, [_Z4vaddPKiS0_Pii_param_2];
	ld.param.u32 	%r2, [_Z4vaddPKiS0_Pii_param_3];
	mov.u32 	%r3, %tid.x;
	mov.u32 	%r4, %ctaid.x;
	mov.u32 	%r5, %ntid.x;
	mad.lo.s32 	%r1, %r4, %r5, %r3;
	setp.ge.s32 	%p1, %r1, %r2;
	@%p1 bra 	$L__BB0_2;
	cvta.to.global.u64 	%rd4, %rd1;
	cvta.to.global.u64 	%rd5, %rd2;
	cvta.to.global.u64 	%rd6, %rd3;
	mul.wide.s32 	%rd7, %r1, 4;
	add.s64 	%rd8, %rd4, %rd7;
	ld.global.u32 	%r6, [%rd8];
	add.s64 	%rd9, %rd5, %rd7;
	ld.global.u32 	%r7, [%rd9];
	add.s32 	%r8, %r7, %r6;
	add.s64 	%rd10, %rd6, %rd7;
	st.global.u32 	[%rd10], %r8;
$L__BB0_2:
	ret;

}


// ===== COMPILED SASS (sm_100) =====

	.target	sm_100

	.elftype	@"ET_EXEC"


//--------------------- .note.nv.tkinfo           --------------------------
	.section	.note.nv.tkinfo,"",@"SHT_NOTE"
	.sectionflags	@"SHF_NOTE_NV_TKINFO"
	.tkinfo
        /*0018*/ 	.word	0x00000002
        /*0030*/ 	.string	""
        /*0030*/ 	.string	"ptxas"
        /*0030*/ 	.string	"Cuda compilation tools, release 13.0, V13.0.88"
        /*0030*/ 	.string	"Build cuda_13.0.r13.0/compiler.36424714_0"
        /*0030*/ 	.string	"-arch sm_100 -m 64 "



//--------------------- .note.nv.cuinfo           --------------------------
	.section	.note.nv.cuinfo,"",@"SHT_NOTE"
	.sectionflags	@"SHF_NOTE_NV_CUINFO"
        /*0018*/ 	.short	0x0002
        /*001a*/ 	.short	0x0064
        /*001c*/ 	.short	0x0082
	.zero		2


//--------------------- .nv.info                  --------------------------
	.section	.nv.info,"",@"SHT_CUDA_INFO"
	.align	4


	//----- nvinfo : EIATTR_REGCOUNT
	.align		4
        /*0000*/ 	.byte	0x04, 0x2f
        /*0002*/ 	.short	(.L_1 - .L_0)
	.align		4
.L_0:
        /*0004*/ 	.word	index@(_Z4vaddPKiS0_Pii)
        /*0008*/ 	.word	0x0000000c


	//----- nvinfo : EIATTR_FRAME_SIZE
	.align		4
.L_1:
        /*000c*/ 	.byte	0x04, 0x11
        /*000e*/ 	.short	(.L_3 - .L_2)
	.align		4
.L_2:
        /*0010*/ 	.word	index@(_Z4vaddPKiS0_Pii)
        /*0014*/ 	.word	0x00000000


	//----- nvinfo : EIATTR_MIN_STACK_SIZE
	.align		4
.L_3:
        /*0018*/ 	.byte	0x04, 0x12
        /*001a*/ 	.short	(.L_5 - .L_4)
	.align		4
.L_4:
        /*001c*/ 	.word	index@(_Z4vaddPKiS0_Pii)
        /*0020*/ 	.word	0x00000000
.L_5:


//--------------------- .nv.compat                --------------------------
	.section	.nv.compat,"",@"SHT_CUDA_COMPAT_INFO"
	.align	4
        /*0000*/ 	.byte	0x02, 0x09, 0x00, 0x00, 0x02, 0x02, 0x01, 0x00, 0x02, 0x05, 0x05, 0x00, 0x03, 0x07, 0x01, 0x01
        /*0010*/ 	.byte	0x02, 0x03, 0x00, 0x00, 0x02, 0x06, 0x01, 0x00, 0x04, 0x0b, 0x08, 0x00, 0x09, 0x00, 0x00, 0x00
        /*0020*/ 	.byte	0x00, 0x00, 0x00, 0x00


//--------------------- .nv.info._Z4vaddPKiS0_Pii --------------------------
	.section	.nv.info._Z4vaddPKiS0_Pii,"",@"SHT_CUDA_INFO"
	.sectionflags	@""
	.align	4


	//----- nvinfo : EIATTR_CUDA_API_VERSION
	.align		4
        /*0000*/ 	.byte	0x04, 0x37
        /*0002*/ 	.short	(.L_7 - .L_6)
.L_6:
        /*0004*/ 	.word	0x00000082


	//----- nvinfo : EIATTR_KPARAM_INFO
	.align		4
.L_7:
        /*0008*/ 	.byte	0x04, 0x17
        /*000a*/ 	.short	(.L_9 - .L_8)
.L_8:
        /*000c*/ 	.word	0x00000000
        /*0010*/ 	.short	0x0003
        /*0012*/ 	.short	0x0018
        /*0014*/ 	.byte	0x00, 0xf0, 0x11, 0x00


	//----- nvinfo : EIATTR_KPARAM_INFO
	.align		4
.L_9:
        /*0018*/ 	.byte	0x04, 0x17
        /*001a*/ 	.short	(.L_11 - .L_10)
.L_10:
        /*001c*/ 	.word	0x00000000
        /*0020*/ 	.short	0x0002
        /*0022*/ 	.short	0x0010
        /*0024*/ 	.byte	0x00, 0xf5, 0x21, 0x00


	//----- nvinfo : EIATTR_KPARAM_INFO
	.align		4
.L_11:
        /*0028*/ 	.byte	0x04, 0x17
        /*002a*/ 	.short	(.L_13 - .L_12)
.L_12:
        /*002c*/ 	.word	0x00000000
        /*0030*/ 	.short	0x0001
        /*0032*/ 	.short	0x0008
        /*0034*/ 	.byte	0x00, 0xf5, 0x21, 0x00


	//----- nvinfo : EIATTR_KPARAM_INFO
	.align		4
.L_13:
        /*0038*/ 	.byte	0x04, 0x17
        /*003a*/ 	.short	(.L_15 - .L_14)
.L_14:
        /*003c*/ 	.word	0x00000000
        /*0040*/ 	.short	0x0000
        /*0042*/ 	.short	0x0000
        /*0044*/ 	.byte	0x00, 0xf5, 0x21, 0x00


	//----- nvinfo : EIATTR_SPARSE_MMA_MASK
	.align		4
.L_15:
        /*0048*/ 	.byte	0x03, 0x50
        /*004a*/ 	.short	0x0000


	//----- nvinfo : EIATTR_MAXREG_COUNT
	.align		4
        /*004c*/ 	.byte	0x03, 0x1b
        /*004e*/ 	.short	0x00ff


	//----- nvinfo : EIATTR_MERCURY_ISA_VERSION
	.align		4
        /*0050*/ 	.byte	0x03, 0x5f
        /*0052*/ 	.short	0x0101


	//----- nvinfo : EIATTR_VRC_CTA_INIT_COUNT
	.align		4
        /*0054*/ 	.byte	0x02, 0x4a
	.zero		1
	.zero		1


	//----- nvinfo : EIATTR_EXIT_INSTR_OFFSETS
	.align		4
        /*0058*/ 	.byte	0x04, 0x1c
        /*005a*/ 	.short	(.L_17 - .L_16)


	//   ....[0]....
.L_16:
        /*005c*/ 	.word	0x00000070


	//   ....[1]....
        /*0060*/ 	.word	0x00000130


	//----- nvinfo : EIATTR_CBANK_PARAM_SIZE
	.align		4
.L_17:
        /*0064*/ 	.byte	0x03, 0x19
        /*0066*/ 	.short	0x001c


	//----- nvinfo : EIATTR_PARAM_CBANK
	.align		4
        /*0068*/ 	.byte	0x04, 0x0a
        /*006a*/ 	.short	(.L_19 - .L_18)
	.align		4
.L_18:
        /*006c*/ 	.word	index@(.nv.constant0._Z4vaddPKiS0_Pii)
        /*0070*/ 	.short	0x0380
        /*0072*/ 	.short	0x001c


	//----- nvinfo : EIATTR_SW_WAR
	.align		4
.L_19:
        /*0074*/ 	.byte	0x04, 0x36
        /*0076*/ 	.short	(.L_21 - .L_20)
.L_20:
        /*0078*/ 	.word	0x00000008
.L_21:


//--------------------- .nv.callgraph             --------------------------
	.section	.nv.callgraph,"",@"SHT_CUDA_CALLGRAPH"
	.align	4
	.sectionentsize	8
	.align		4
        /*0000*/ 	.word	0x00000000
	.align		4
        /*0004*/ 	.word	0xffffffff
	.align		4
        /*0008*/ 	.word	0x00000000
	.align		4
        /*000c*/ 	.word	0xfffffffe
	.align		4
        /*0010*/ 	.word	0x00000000
	.align		4
        /*0014*/ 	.word	0xfffffffd
	.align		4
        /*0018*/ 	.word	0x00000000
	.align		4
        /*001c*/ 	.word	0xfffffffc


//--------------------- .text._Z4vaddPKiS0_Pii    --------------------------
	.section	.text._Z4vaddPKiS0_Pii,"ax",@progbits
	.align	128
.text._Z4vaddPKiS0_Pii:
        .type           _Z4vaddPKiS0_Pii,@function
        .size           _Z4vaddPKiS0_Pii,(.L_x_1 - _Z4vaddPKiS0_Pii)
        .other          _Z4vaddPKiS0_Pii,@"STO_CUDA_ENTRY STV_DEFAULT"
_Z4vaddPKiS0_Pii:
[----:B------:R-:W-:Y:S01]  /*0000*/  LDC R1, c[0x0][0x37c] ;  /* 0x0000df00ff017b82 */ /* 0x000fe20000000800 */
[----:B------:R-:W0:Y:S07]  /*0010*/  S2R R9, SR_TID.X ;  /* 0x0000000000097919 */ /* 0x000e2e0000002100 */
[----:B------:R-:W0:Y:S01]  /*0020*/  S2UR UR4, SR_CTAID.X ;  /* 0x00000000000479c3 */ /* 0x000e220000002500 */
[----:B------:R-:W1:Y:S07]  /*0030*/  LDCU UR5, c[0x0][0x398] ;  /* 0x00007300ff0577ac */ /* 0x000e6e0008000800 */
[----:B------:R-:W0:Y:S02]  /*0040*/  LDC R0, c[0x0][0x360] ;  /* 0x0000d800ff007b82 */ /* 0x000e240000000800 */
[----:B0-----:R-:W-:-:S05]  /*0050*/  IMAD R9, R0, UR4, R9 ;  /* 0x0000000400097c24 */ /* 0x001fca000f8e0209 */
[----:B-1----:R-:W-:-:S13]  /*0060*/  ISETP.GE.AND P0, PT, R9, UR5, PT ;  /* 0x0000000509007c0c */ /* 0x002fda000bf06270 */
[----:B------:R-:W-:Y:S05]  /*0070*/  @P0 EXIT ;  /* 0x000000000000094d */ /* 0x000fea0003800000 */
[----:B------:R-:W0:Y:S01]  /*0080*/  LDC.64 R2, c[0x0][0x380] ;  /* 0x0000e000ff027b82 */ /* 0x000e220000000a00 */
[----:B------:R-:W1:Y:S07]  /*0090*/  LDCU.64 UR4, c[0x0][0x358] ;  /* 0x00006b00ff0477ac */ /* 0x000e6e0008000a00 */
[----:B------:R-:W2:Y:S08]  /*00a0*/  LDC.64 R4, c[0x0][0x388] ;  /* 0x0000e200ff047b82 */ /* 0x000eb00000000a00 */
[----:B------:R-:W3:Y:S01]  /*00b0*/  LDC.64 R6, c[0x0][0x390] ;  /* 0x0000e400ff067b82 */ /* 0x000ee20000000a00 */
[----:B0-----:R-:W-:-:S06]  /*00c0*/  IMAD.WIDE R2, R9, 0x4, R2 ;  /* 0x0000000409027825 */ /* 0x001fcc00078e0202 */
[----:B-1----:R-:W4:Y:S01]  /*00d0*/  LDG.E R2, desc[UR4][R2.64] ;  /* 0x0000000402027981 */ /* 0x002f22000c1e1900 */
[----:B--2---:R-:W-:-:S06]  /*00e0*/  IMAD.WIDE R4, R9, 0x4, R4 ;  /* 0x0000000409047825 */ /* 0x004fcc00078e0204 */
[----:B------:R-:W4:Y:S01]  /*00f0*/  LDG.E R5, desc[UR4][R4.64] ;  /* 0x0000000404057981 */ /* 0x000f22000c1e1900 */
[----:B---3--:R-:W-:Y:S01]  /*0100*/  IMAD.WIDE R6, R9, 0x4, R6 ;  /* 0x0000000409067825 */ /* 0x008fe200078e0206 */
[----:B----4-:R-:W-:-:S05]  /*0110*/  IADD3 R9, PT, PT, R2, R5, RZ ;  /* 0x0000000502097210 */ /* 0x010fca0007ffe0ff */
[----:B------:R-:W-:Y:S01]  /*0120*/  STG.E desc[UR4][R6.64], R9 ;  /* 0x0000000906007986 */ /* 0x000fe2000c101904 */
[----:B------:R-:W-:Y:S05]  /*0130*/  EXIT ;  /* 0x000000000000794d */ /* 0x000fea0003800000 */
.L_x_0:
[----:B------:R-:W-:-:S00]  /*0140*/  BRA `(.L_x_0) ;  /* 0xfffffffc00fc7947 */ /* 0x000fc0000383ffff */
[----:B------:R-:W-:-:S00]  /*0150*/  NOP ;  /* 0x0000000000007918 */ /* 0x000fc00000000000 */
        /* <DEDUP_REMOVED lines=10> */
.L_x_1:


//--------------------- .nv.shared.reserved.0     --------------------------
	.section	.nv.shared.reserved.0,"aw",@nobits
	.weak		__nv_reservedSMEM_offset_0_alias
	.size		__nv_reservedSMEM_offset_0_alias, 0, 64
	.other		__nv_reservedSMEM_offset_0_alias,@"STO_CUDA_RESERVED_SHARED STV_DEFAULT"
__nv_reservedSMEM_offset_0_alias:
	.zero		0
	.zero		64


//--------------------- .nv.constant0._Z4vaddPKiS0_Pii --------------------------
	.section	.nv.constant0._Z4vaddPKiS0_Pii,"a",@progbits
	.sectionflags	@""
	.align	4
.nv.constant0._Z4vaddPKiS0_Pii:
	.zero		924


//--------------------- SYMBOLS --------------------------

	.type		.nv.reservedSmem.offset0,@object
	.size		.nv.reservedSmem.offset0,0x4
